//
// Generated by NVIDIA NVVM Compiler
//
// Compiler Build ID: CL-36424714
// Cuda compilation tools, release 13.0, V13.0.88
// Based on NVVM 20.0.0
//

.version 9.0
.target sm_100
.address_size 64

	// .globl	_Z10cuda_pivotiiiiPPf

.visible .entry _Z10cuda_pivotiiiiPPf(
	.param .u32 _Z10cuda_pivotiiiiPPf_param_0,
	.param .u32 _Z10cuda_pivotiiiiPPf_param_1,
	.param .u32 _Z10cuda_pivotiiiiPPf_param_2,
	.param .u32 _Z10cuda_pivotiiiiPPf_param_3,
	.param .u64 .ptr .align 1 _Z10cuda_pivotiiiiPPf_param_4
)
{
	.reg .pred 	%p<2>;
	.reg .b32 	%r<5>;
	.reg .b32 	%f<8>;
	.reg .b64 	%rd<17>;

	ld.param.u32 	%r3, [_Z10cuda_pivotiiiiPPf_param_0];
	ld.param.u32 	%r2, [_Z10cuda_pivotiiiiPPf_param_1];
	ld.param.u64 	%rd3, [_Z10cuda_pivotiiiiPPf_param_4];
	cvta.to.global.u64 	%rd1, %rd3;
	mul.wide.s32 	%rd4, %r3, 8;
	add.s64 	%rd5, %rd1, %rd4;
	ld.global.u64 	%rd2, [%rd5];
	mov.u32 	%r1, %ctaid.x;
	setp.eq.s32 	%p1, %r1, %r3;
	@%p1 bra 	$L__BB0_2;
	cvta.to.global.u64 	%rd6, %rd2;
	mov.u32 	%r4, %tid.x;
	mul.wide.s32 	%rd7, %r2, 4;
	add.s64 	%rd8, %rd6, %rd7;
	ld.global.f32 	%f1, [%rd8];
	mul.wide.u32 	%rd9, %r1, 8;
	add.s64 	%rd10, %rd1, %rd9;
	ld.global.u64 	%rd11, [%rd10];
	cvta.to.global.u64 	%rd12, %rd11;
	add.s64 	%rd13, %rd12, %rd7;
	ld.global.f32 	%f2, [%rd13];
	div.rn.f32 	%f3, %f2, %f1;
	mul.wide.u32 	%rd14, %r4, 4;
	add.s64 	%rd15, %rd6, %rd14;
	ld.global.f32 	%f4, [%rd15];
	mul.f32 	%f5, %f3, %f4;
	add.s64 	%rd16, %rd12, %rd14;
	ld.global.f32 	%f6, [%rd16];
	sub.f32 	%f7, %f6, %f5;
	st.global.f32 	[%rd16], %f7;
$L__BB0_2:
	ret;

}
	// .globl	_Z9cuda_testPi
.visible .entry _Z9cuda_testPi(
	.param .u64 .ptr .align 1 _Z9cuda_testPi_param_0
)
{
	.reg .b32 	%r<2>;
	.reg .b64 	%rd<3>;

	ld.param.u64 	%rd1, [_Z9cuda_testPi_param_0];
	cvta.to.global.u64 	%rd2, %rd1;
	mov.b32 	%r1, 2;
	st.global.u32 	[%rd2], %r1;
	ret;

}


// ===== COMPILED SASS (sm_100) =====

	.target	sm_100

	.elftype	@"ET_EXEC"


//--------------------- .note.nv.tkinfo           --------------------------
	.section	.note.nv.tkinfo,"",@"SHT_NOTE"
	.sectionflags	@"SHF_NOTE_NV_TKINFO"
	.tkinfo
        /*0018*/ 	.word	0x00000002
        /*0030*/ 	.string	""
        /*0030*/ 	.string	"ptxas"
        /*0030*/ 	.string	"Cuda compilation tools, release 13.0, V13.0.88"
        /*0030*/ 	.string	"Build cuda_13.0.r13.0/compiler.36424714_0"
        /*0030*/ 	.string	"-arch sm_100 -m 64 "



//--------------------- .note.nv.cuinfo           --------------------------
	.section	.note.nv.cuinfo,"",@"SHT_NOTE"
	.sectionflags	@"SHF_NOTE_NV_CUINFO"
        /*0018*/ 	.short	0x0002
        /*001a*/ 	.short	0x0064
        /*001c*/ 	.short	0x0082
	.zero		2


//--------------------- .nv.info                  --------------------------
	.section	.nv.info,"",@"SHT_CUDA_INFO"
	.align	4


	//----- nvinfo : EIATTR_REGCOUNT
	.align		4
        /*0000*/ 	.byte	0x04, 0x2f
        /*0002*/ 	.short	(.L_1 - .L_0)
	.align		4
.L_0:
        /*0004*/ 	.word	index@(_Z10cuda_pivotiiiiPPf)
        /*0008*/ 	.word	0x00000014


	//----- nvinfo : EIATTR_FRAME_SIZE
	.align		4
.L_1:
        /*000c*/ 	.byte	0x04, 0x11
        /*000e*/ 	.short	(.L_3 - .L_2)
	.align		4
.L_2:
        /*0010*/ 	.word	index@($__internal_0_$__cuda_sm3x_div_rn_noftz_f32_slowpath)
        /*0014*/ 	.word	0x00000000


	//----- nvinfo : EIATTR_FRAME_SIZE
	.align		4
.L_3:
        /*0018*/ 	.byte	0x04, 0x11
        /*001a*/ 	.short	(.L_5 - .L_4)
	.align		4
.L_4:
        /*001c*/ 	.word	index@(_Z10cuda_pivotiiiiPPf)
        /*0020*/ 	.word	0x00000000


	//----- nvinfo : EIATTR_REGCOUNT
	.align		4
.L_5:
        /*0024*/ 	.byte	0x04, 0x2f
        /*0026*/ 	.short	(.L_7 - .L_6)
	.align		4
.L_6:
        /*0028*/ 	.word	index@(_Z9cuda_testPi)
        /*002c*/ 	.word	0x00000008


	//----- nvinfo : EIATTR_FRAME_SIZE
	.align		4
.L_7:
        /*0030*/ 	.byte	0x04, 0x11
        /*0032*/ 	.short	(.L_9 - .L_8)
	.align		4
.L_8:
        /*0034*/ 	.word	index@(_Z9cuda_testPi)
        /*0038*/ 	.word	0x00000000


	//----- nvinfo : EIATTR_MIN_STACK_SIZE
	.align		4
.L_9:
        /*003c*/ 	.byte	0x04, 0x12
        /*003e*/ 	.short	(.L_11 - .L_10)
	.align		4
.L_10:
        /*0040*/ 	.word	index@(_Z9cuda_testPi)
        /*0044*/ 	.word	0x00000000


	//----- nvinfo : EIATTR_MIN_STACK_SIZE
	.align		4
.L_11:
        /*0048*/ 	.byte	0x04, 0x12
        /*004a*/ 	.short	(.L_13 - .L_12)
	.align		4
.L_12:
        /*004c*/ 	.word	index@(_Z10cuda_pivotiiiiPPf)
        /*0050*/ 	.word	0x00000000
.L_13:


//--------------------- .nv.compat                --------------------------
	.section	.nv.compat,"",@"SHT_CUDA_COMPAT_INFO"
	.align	4
        /*0000*/ 	.byte	0x02, 0x09, 0x00, 0x00, 0x02, 0x02, 0x01, 0x00, 0x02, 0x05, 0x05, 0x00, 0x03, 0x07, 0x01, 0x01
        /*0010*/ 	.byte	0x02, 0x03, 0x00, 0x00, 0x02, 0x06, 0x01, 0x00, 0x04, 0x0b, 0x08, 0x00, 0x01, 0x00, 0x00, 0x00
        /*0020*/ 	.byte	0x00, 0x00, 0x00, 0x00


//--------------------- .nv.info._Z9cuda_testPi   --------------------------
	.section	.nv.info._Z9cuda_testPi,"",@"SHT_CUDA_INFO"
	.sectionflags	@""
	.align	4


	//----- nvinfo : EIATTR_CUDA_API_VERSION
	.align		4
        /*0000*/ 	.byte	0x04, 0x37
        /*0002*/ 	.short	(.L_15 - .L_14)
.L_14:
        /*0004*/ 	.word	0x00000082


	//----- nvinfo : EIATTR_KPARAM_INFO
	.align		4
.L_15:
        /*0008*/ 	.byte	0x04, 0x17
        /*000a*/ 	.short	(.L_17 - .L_16)
.L_16:
        /*000c*/ 	.word	0x00000000
        /*0010*/ 	.short	0x0000
        /*0012*/ 	.short	0x0000
        /*0014*/ 	.byte	0x00, 0xf5, 0x21, 0x00


	//----- nvinfo : EIATTR_SPARSE_MMA_MASK
	.align		4
.L_17:
        /*0018*/ 	.byte	0x03, 0x50
        /*001a*/ 	.short	0x0000


	//----- nvinfo : EIATTR_MAXREG_COUNT
	.align		4
        /*001c*/ 	.byte	0x03, 0x1b
        /*001e*/ 	.short	0x00ff


	//----- nvinfo : EIATTR_MERCURY_ISA_VERSION
	.align		4
        /*0020*/ 	.byte	0x03, 0x5f
        /*0022*/ 	.short	0x0101


	//----- nvinfo : EIATTR_VRC_CTA_INIT_COUNT
	.align		4
        /*0024*/ 	.byte	0x02, 0x4a
	.zero		1
	.zero		1


	//----- nvinfo : EIATTR_EXIT_INSTR_OFFSETS
	.align		4
        /*0028*/ 	.byte	0x04, 0x1c
        /*002a*/ 	.short	(.L_19 - .L_18)


	//   ....[0]....
.L_18:
        /*002c*/ 	.word	0x00000050


	//----- nvinfo : EIATTR_CBANK_PARAM_SIZE
	.align		4
.L_19:
        /*0030*/ 	.byte	0x03, 0x19
        /*0032*/ 	.short	0x0008


	//----- nvinfo : EIATTR_PARAM_CBANK
	.align		4
        /*0034*/ 	.byte	0x04, 0x0a
        /*0036*/ 	.short	(.L_21 - .L_20)
	.align		4
.L_20:
        /*0038*/ 	.word	index@(.nv.constant0._Z9cuda_testPi)
        /*003c*/ 	.short	0x0380
        /*003e*/ 	.short	0x0008


	//----- nvinfo : EIATTR_SW_WAR
	.align		4
.L_21:
        /*0040*/ 	.byte	0x04, 0x36
        /*0042*/ 	.short	(.L_23 - .L_22)
.L_22:
        /*0044*/ 	.word	0x00000008
.L_23:


//--------------------- .nv.info._Z10cuda_pivotiiiiPPf --------------------------
	.section	.nv.info._Z10cuda_pivotiiiiPPf,"",@"SHT_CUDA_INFO"
	.sectionflags	@""
	.align	4


	//----- nvinfo : EIATTR_CUDA_API_VERSION
	.align		4
        /*0000*/ 	.byte	0x04, 0x37
        /*0002*/ 	.short	(.L_25 - .L_24)
.L_24:
        /*0004*/ 	.word	0x00000082


	//----- nvinfo : EIATTR_KPARAM_INFO
	.align		4
.L_25:
        /*0008*/ 	.byte	0x04, 0x17
        /*000a*/ 	.short	(.L_27 - .L_26)
.L_26:
        /*000c*/ 	.word	0x00000000
        /*0010*/ 	.short	0x0004
        /*0012*/ 	.short	0x0010
        /*0014*/ 	.byte	0x00, 0xf5, 0x21, 0x00


	//----- nvinfo : EIATTR_KPARAM_INFO
	.align		4
.L_27:
        /*0018*/ 	.byte	0x04, 0x17
        /*001a*/ 	.short	(.L_29 - .L_28)
.L_28:
        /*001c*/ 	.word	0x00000000
        /*0020*/ 	.short	0x0003
        /*0022*/ 	.short	0x000c
        /*0024*/ 	.byte	0x00, 0xf0, 0x11, 0x00


	//----- nvinfo : EIATTR_KPARAM_INFO
	.align		4
.L_29:
        /*0028*/ 	.byte	0x04, 0x17
        /*002a*/ 	.short	(.L_31 - .L_30)
.L_30:
        /*002c*/ 	.word	0x00000000
        /*0030*/ 	.short	0x0002
        /*0032*/ 	.short	0x0008
        /*0034*/ 	.byte	0x00, 0xf0, 0x11, 0x00


	//----- nvinfo : EIATTR_KPARAM_INFO
	.align		4
.L_31:
        /*0038*/ 	.byte	0x04, 0x17
        /*003a*/ 	.short	(.L_33 - .L_32)
.L_32:
        /*003c*/ 	.word	0x00000000
        /*0040*/ 	.short	0x0001
        /*0042*/ 	.short	0x0004
        /*0044*/ 	.byte	0x00, 0xf0, 0x11, 0x00


	//----- nvinfo : EIATTR_KPARAM_INFO
	.align		4
.L_33:
        /*0048*/ 	.byte	0x04, 0x17
        /*004a*/ 	.short	(.L_35 - .L_34)
.L_34:
        /*004c*/ 	.word	0x00000000
        /*0050*/ 	.short	0x0000
        /*0052*/ 	.short	0x0000
        /*0054*/ 	.byte	0x00, 0xf0, 0x11, 0x00


	//----- nvinfo : EIATTR_SPARSE_MMA_MASK
	.align		4
.L_35:
        /*0058*/ 	.byte	0x03, 0x50
        /*005a*/ 	.short	0x0000


	//----- nvinfo : EIATTR_MAXREG_COUNT
	.align		4
        /*005c*/ 	.byte	0x03, 0x1b
        /*005e*/ 	.short	0x00ff


	//----- nvinfo : EIATTR_MERCURY_ISA_VERSION
	.align		4
        /*0060*/ 	.byte	0x03, 0x5f
        /*0062*/ 	.short	0x0101


	//----- nvinfo : EIATTR_VRC_CTA_INIT_COUNT
	.align		4
        /*0064*/ 	.byte	0x02, 0x4a
	.zero		1
	.zero		1


	//----- nvinfo : EIATTR_EXIT_INSTR_OFFSETS
	.align		4
        /*0068*/ 	.byte	0x04, 0x1c
        /*006a*/ 	.short	(.L_37 - .L_36)


	//   ....[0]....
.L_36:
        /*006c*/ 	.word	0x00000040


	//   ....[1]....
        /*0070*/ 	.word	0x00000220


	//----- nvinfo : EIATTR_CRS_STACK_SIZE
	.align		4
.L_37:
        /*0074*/ 	.byte	0x04, 0x1e
        /*0076*/ 	.short	(.L_39 - .L_38)
.L_38:
        /*0078*/ 	.word	0x00000000


	//----- nvinfo : EIATTR_CBANK_PARAM_SIZE
	.align		4
.L_39:
        /*007c*/ 	.byte	0x03, 0x19
        /*007e*/ 	.short	0x0018


	//----- nvinfo : EIATTR_PARAM_CBANK
	.align		4
        /*0080*/ 	.byte	0x04, 0x0a
        /*0082*/ 	.short	(.L_41 - .L_40)
	.align		4
.L_40:
        /*0084*/ 	.word	index@(.nv.constant0._Z10cuda_pivotiiiiPPf)
        /*0088*/ 	.short	0x0380
        /*008a*/ 	.short	0x0018


	//----- nvinfo : EIATTR_SW_WAR
	.align		4
.L_41:
        /*008c*/ 	.byte	0x04, 0x36
        /*008e*/ 	.short	(.L_43 - .L_42)
.L_42:
        /*0090*/ 	.word	0x00000008
.L_43:


//--------------------- .nv.callgraph             --------------------------
	.section	.nv.callgraph,"",@"SHT_CUDA_CALLGRAPH"
	.align	4
	.sectionentsize	8
	.align		4
        /*0000*/ 	.word	0x00000000
	.align		4
        /*0004*/ 	.word	0xffffffff
	.align		4
        /*0008*/ 	.word	0x00000000
	.align		4
        /*000c*/ 	.word	0xfffffffe
	.align		4
        /*0010*/ 	.word	0x00000000
	.align		4
        /*0014*/ 	.word	0xfffffffd
	.align		4
        /*0018*/ 	.word	0x00000000
	.align		4
        /*001c*/ 	.word	0xfffffffc


//--------------------- .text._Z9cuda_testPi      --------------------------
	.section	.text._Z9cuda_testPi,"ax",@progbits
	.align	128
        .global         _Z9cuda_testPi
        .type           _Z9cuda_testPi,@function
        .size           _Z9cuda_testPi,(.L_x_12 - _Z9cuda_testPi)
        .other          _Z9cuda_testPi,@"STO_CUDA_ENTRY STV_DEFAULT"
_Z9cuda_testPi:
.text._Z9cuda_testPi:
[----:B------:R-:W-:Y:S08]  /*0000*/  LDC R1, c[0x0][0x37c] ;  /* 0x0000df00ff017b82 */ /* 0x000ff00000000800 */
[----:B------:R-:W0:Y:S01]  /*0010*/  LDC.64 R2, c[0x0][0x380] ;  /* 0x0000e000ff027b82 */ /* 0x000e220000000a00 */
[----:B------:R-:W0:Y:S01]  /*0020*/  LDCU.64 UR4, c[0x0][0x358] ;  /* 0x00006b00ff0477ac */ /* 0x000e220008000a00 */
[----:B------:R-:W-:-:S05]  /*0030*/  HFMA2 R5, -RZ, RZ, 0, 1.1920928955078125e-07 ;  /* 0x00000002ff057431 */ /* 0x000fca00000001ff */
[----:B0-----:R-:W-:Y:S01]  /*0040*/  STG.E desc[UR4][R2.64], R5 ;  /* 0x0000000502007986 */ /* 0x001fe2000c101904 */
[----:B------:R-:W-:Y:S05]  /*0050*/  EXIT ;  /* 0x000000000000794d */ /* 0x000fea0003800000 */
.L_x_0:
[----:B------:R-:W-:-:S00]  /*0060*/  BRA `(.L_x_0) ;  /* 0xfffffffc00fc7947 */ /* 0x000fc0000383ffff */
[----:B------:R-:W-:-:S00]  /*0070*/  NOP ;  /* 0x0000000000007918 */ /* 0x000fc00000000000 */
        /* <DEDUP_REMOVED lines=8> */
.L_x_12:


//--------------------- .text._Z10cuda_pivotiiiiPPf --------------------------
	.section	.text._Z10cuda_pivotiiiiPPf,"ax",@progbits
	.align	128
        .global         _Z10cuda_pivotiiiiPPf
        .type           _Z10cuda_pivotiiiiPPf,@function
        .size           _Z10cuda_pivotiiiiPPf,(.L_x_11 - _Z10cuda_pivotiiiiPPf)
        .other          _Z10cuda_pivotiiiiPPf,@"STO_CUDA_ENTRY STV_DEFAULT"
_Z10cuda_pivotiiiiPPf:
.text._Z10cuda_pivotiiiiPPf:
[----:B------:R-:W-:Y:S01]  /*0000*/  LDC R1, c[0x0][0x37c] ;  /* 0x0000df00ff017b82 */ /* 0x000fe20000000800 */
[----:B------:R-:W0:Y:S07]  /*0010*/  S2R R3, SR_CTAID.X ;  /* 0x0000000000037919 */ /* 0x000e2e0000002500 */
[----:B------:R-:W0:Y:S02]  /*0020*/  LDC R4, c[0x0][0x380] ;  /* 0x0000e000ff047b82 */ /* 0x000e240000000800 */
[----:B0-----:R-:W-:-:S13]  /*0030*/  ISETP.NE.AND P0, PT, R3, R4, PT ;  /* 0x000000040300720c */ /* 0x001fda0003f05270 */
[----:B------:R-:W-:Y:S05]  /*0040*/  @!P0 EXIT ;  /* 0x000000000000894d */ /* 0x000fea0003800000 */
[----:B------:R-:W0:Y:S01]  /*0050*/  LDC.64 R6, c[0x0][0x390] ;  /* 0x0000e400ff067b82 */ /* 0x000e220000000a00 */
[----:B------:R-:W1:Y:S07]  /*0060*/  LDCU.64 UR4, c[0x0][0x358] ;  /* 0x00006b00ff0477ac */ /* 0x000e6e0008000a00 */
[----:B------:R-:W2:Y:S01]  /*0070*/  LDC R11, c[0x0][0x384] ;  /* 0x0000e100ff0b7b82 */ /* 0x000ea20000000800 */
[----:B0-----:R-:W-:-:S06]  /*0080*/  IMAD.WIDE R4, R4, 0x8, R6 ;  /* 0x0000000804047825 */ /* 0x001fcc00078e0206 */
[----:B-1----:R-:W2:Y:S01]  /*0090*/  LDG.E.64 R4, desc[UR4][R4.64] ;  /* 0x0000000404047981 */ /* 0x002ea2000c1e1b00 */
[----:B------:R-:W-:-:S06]  /*00a0*/  IMAD.WIDE.U32 R6, R3, 0x8, R6 ;  /* 0x0000000803067825 */ /* 0x000fcc00078e0006 */
[----:B------:R-:W3:Y:S01]  /*00b0*/  LDG.E.64 R6, desc[UR4][R6.64] ;  /* 0x0000000406067981 */ /* 0x000ee2000c1e1b00 */
[----:B--2---:R-:W-:-:S06]  /*00c0*/  IMAD.WIDE R2, R11, 0x4, R4 ;  /* 0x000000040b027825 */ /* 0x004fcc00078e0204 */
[----:B------:R-:W2:Y:S01]  /*00d0*/  LDG.E R3, desc[UR4][R2.64] ;  /* 0x0000000402037981 */ /* 0x000ea2000c1e1900 */
[----:B---3--:R-:W-:-:S05]  /*00e0*/  IMAD.WIDE R10, R11, 0x4, R6 ;  /* 0x000000040b0a7825 */ /* 0x008fca00078e0206 */
[----:B------:R-:W3:Y:S01]  /*00f0*/  LDG.E R0, desc[UR4][R10.64] ;  /* 0x000000040a007981 */ /* 0x000ee2000c1e1900 */
[----:B------:R-:W0:Y:S01]  /*0100*/  S2R R9, SR_TID.X ;  /* 0x0000000000097919 */ /* 0x000e220000002100 */
[----:B--2---:R-:W1:Y:S08]  /*0110*/  MUFU.RCP R8, R3 ;  /* 0x0000000300087308 */ /* 0x004e700000001000 */
[----:B---3--:R-:W2:Y:S01]  /*0120*/  FCHK P0, R0, R3 ;  /* 0x0000000300007302 */ /* 0x008ea20000000000 */
[----:B-1----:R-:W-:-:S04]  /*0130*/  FFMA R13, -R3, R8, 1 ;  /* 0x3f800000030d7423 */ /* 0x002fc80000000108 */
[----:B------:R-:W-:-:S04]  /*0140*/  FFMA R13, R8, R13, R8 ;  /* 0x0000000d080d7223 */ /* 0x000fc80000000008 */
[----:B------:R-:W-:-:S04]  /*0150*/  FFMA R8, R0, R13, RZ ;  /* 0x0000000d00087223 */ /* 0x000fc800000000ff */
[----:B------:R-:W-:-:S04]  /*0160*/  FFMA R12, -R3, R8, R0 ;  /* 0x00000008030c7223 */ /* 0x000fc80000000100 */
[----:B------:R-:W-:Y:S01]  /*0170*/  FFMA R8, R13, R12, R8 ;  /* 0x0000000c0d087223 */ /* 0x000fe20000000008 */
[----:B0-2---:R-:W-:Y:S06]  /*0180*/  @!P0 BRA `(.L_x_1) ;  /* 0x00000000000c8947 */ /* 0x005fec0003800000 */
[----:B------:R-:W-:-:S07]  /*0190*/  MOV R2, 0x1b0 ;  /* 0x000001b000027802 */ /* 0x000fce0000000f00 */
[----:B------:R-:W-:Y:S05]  /*01a0*/  CALL.REL.NOINC `($__internal_0_$__cuda_sm3x_div_rn_noftz_f32_slowpath) ;  /* 0x0000000000207944 */ /* 0x000fea0003c00000 */
[----:B------:R-:W-:-:S07]  /*01b0*/  IMAD.MOV.U32 R8, RZ, RZ, R0 ;  /* 0x000000ffff087224 */ /* 0x000fce00078e0000 */
.L_x_1:
[----:B------:R-:W-:-:S04]  /*01c0*/  IMAD.WIDE.U32 R4, R9, 0x4, R4 ;  /* 0x0000000409047825 */ /* 0x000fc800078e0004 */
[----:B------:R-:W-:Y:S02]  /*01d0*/  IMAD.WIDE.U32 R6, R9, 0x4, R6 ;  /* 0x0000000409067825 */ /* 0x000fe400078e0006 */
[----:B------:R-:W2:Y:S04]  /*01e0*/  LDG.E R5, desc[UR4][R4.64] ;  /* 0x0000000404057981 */ /* 0x000ea8000c1e1900 */
[----:B------:R-:W2:Y:S02]  /*01f0*/  LDG.E R0, desc[UR4][R6.64] ;  /* 0x0000000406007981 */ /* 0x000ea4000c1e1900 */
[----:B--2---:R-:W-:-:S05]  /*0200*/  FFMA R3, R5, -R8, R0 ;  /* 0x8000000805037223 */ /* 0x004fca0000000000 */
[----:B------:R-:W-:Y:S01]  /*0210*/  STG.E desc[UR4][R6.64], R3 ;  /* 0x0000000306007986 */ /* 0x000fe2000c101904 */
[----:B------:R-:W-:Y:S05]  /*0220*/  EXIT ;  /* 0x000000000000794d */ /* 0x000fea0003800000 */
        .weak           $__internal_0_$__cuda_sm3x_div_rn_noftz_f32_slowpath
        .type           $__internal_0_$__cuda_sm3x_div_rn_noftz_f32_slowpath,@function
        .size           $__internal_0_$__cuda_sm3x_div_rn_noftz_f32_slowpath,(.L_x_11 - $__internal_0_$__cuda_sm3x_div_rn_noftz_f32_slowpath)
$__internal_0_$__cuda_sm3x_div_rn_noftz_f32_slowpath:
[--C-:B------:R-:W-:Y:S01]  /*0230*/  SHF.R.U32.HI R10, RZ, 0x17, R3.reuse ;  /* 0x00000017ff0a7819 */ /* 0x100fe20000011603 */
[--C-:B------:R-:W-:Y:S01]  /*0240*/  IMAD.MOV.U32 R12, RZ, RZ, R0.reuse ;  /* 0x000000ffff0c7224 */ /* 0x100fe200078e0000 */
[----:B------:R-:W-:Y:S01]  /*0250*/  SHF.R.U32.HI R8, RZ, 0x17, R0 ;  /* 0x00000017ff087819 */ /* 0x000fe20000011600 */
[----:B------:R-:W-:Y:S01]  /*0260*/  IMAD.MOV.U32 R13, RZ, RZ, R3 ;  /* 0x000000ffff0d7224 */ /* 0x000fe200078e0003 */
[----:B------:R-:W-:Y:S02]  /*0270*/  LOP3.LUT R10, R10, 0xff, RZ, 0xc0, !PT ;  /* 0x000000ff0a0a7812 */ /* 0x000fe400078ec0ff */
[----:B------:R-:W-:-:S03]  /*0280*/  LOP3.LUT R11, R8, 0xff, RZ, 0xc0, !PT ;  /* 0x000000ff080b7812 */ /* 0x000fc600078ec0ff */
[----:B------:R-:W-:Y:S02]  /*0290*/  VIADD R15, R10, 0xffffffff ;  /* 0xffffffff0a0f7836 */ /* 0x000fe40000000000 */
[----:B------:R-:W-:-:S03]  /*02a0*/  VIADD R14, R11, 0xffffffff ;  /* 0xffffffff0b0e7836 */ /* 0x000fc60000000000 */
[----:B------:R-:W-:-:S04]  /*02b0*/  ISETP.GT.U32.AND P0, PT, R15, 0xfd, PT ;  /* 0x000000fd0f00780c */ /* 0x000fc80003f04070 */
[----:B------:R-:W-:-:S13]  /*02c0*/  ISETP.GT.U32.OR P0, PT, R14, 0xfd, P0 ;  /* 0x000000fd0e00780c */ /* 0x000fda0000704470 */
[----:B------:R-:W-:Y:S01]  /*02d0*/  @!P0 IMAD.MOV.U32 R8, RZ, RZ, RZ ;  /* 0x000000ffff088224 */ /* 0x000fe200078e00ff */
[----:B------:R-:W-:Y:S06]  /*02e0*/  @!P0 BRA `(.L_x_2) ;  /* 0x00000000005c8947 */ /* 0x000fec0003800000 */
[----:B------:R-:W-:Y:S02]  /*02f0*/  FSETP.GTU.FTZ.AND P0, PT, |R0|, +INF , PT ;  /* 0x7f8000000000780b */ /* 0x000fe40003f1c200 */
[----:B------:R-:W-:-:S04]  /*0300*/  FSETP.GTU.FTZ.AND P1, PT, |R3|, +INF , PT ;  /* 0x7f8000000300780b */ /* 0x000fc80003f3c200 */
[----:B------:R-:W-:-:S13]  /*0310*/  PLOP3.LUT P0, PT, P0, P1, PT, 0xf8, 0x8f ;  /* 0x00000000008f781c */ /* 0x000fda0000703f70 */
[----:B------:R-:W-:Y:S05]  /*0320*/  @P0 BRA `(.L_x_3) ;  /* 0x0000000400440947 */ /* 0x000fea0003800000 */
[----:B------:R-:W-:-:S13]  /*0330*/  LOP3.LUT P0, RZ, R13, 0x7fffffff, R12, 0xc8, !PT ;  /* 0x7fffffff0dff7812 */ /* 0x000fda000780c80c */
[----:B------:R-:W-:Y:S05]  /*0340*/  @!P0 BRA `(.L_x_4) ;  /* 0x0000000400348947 */ /* 0x000fea0003800000 */
[C---:B------:R-:W-:Y:S02]  /*0350*/  FSETP.NEU.FTZ.AND P2, PT, |R0|.reuse, +INF , PT ;  /* 0x7f8000000000780b */ /* 0x040fe40003f5d200 */
[----:B------:R-:W-:Y:S02]  /*0360*/  FSETP.NEU.FTZ.AND P1, PT, |R3|, +INF , PT ;  /* 0x7f8000000300780b */ /* 0x000fe40003f3d200 */
[----:B------:R-:W-:-:S11]  /*0370*/  FSETP.NEU.FTZ.AND P0, PT, |R0|, +INF , PT ;  /* 0x7f8000000000780b */ /* 0x000fd60003f1d200 */
[----:B------:R-:W-:Y:S05]  /*0380*/  @!P1 BRA !P2, `(.L_x_4) ;  /* 0x0000000400249947 */ /* 0x000fea0005000000 */
[----:B------:R-:W-:-:S04]  /*0390*/  LOP3.LUT P2, RZ, R12, 0x7fffffff, RZ, 0xc0, !PT ;  /* 0x7fffffff0cff7812 */ /* 0x000fc8000784c0ff */
[----:B------:R-:W-:-:S13]  /*03a0*/  PLOP3.LUT P1, PT, P1, P2, PT, 0x2f, 0xf2 ;  /* 0x0000000000f2781c */ /* 0x000fda0000f24577 */
[----:B------:R-:W-:Y:S05]  /*03b0*/  @P1 BRA `(.L_x_5) ;  /* 0x0000000400101947 */ /* 0x000fea0003800000 */
[----:B------:R-:W-:-:S04]  /*03c0*/  LOP3.LUT P1, RZ, R13, 0x7fffffff, RZ, 0xc0, !PT ;  /* 0x7fffffff0dff7812 */ /* 0x000fc8000782c0ff */
[----:B------:R-:W-:-:S13]  /*03d0*/  PLOP3.LUT P0, PT, P0, P1, PT, 0x2f, 0xf2 ;  /* 0x0000000000f2781c */ /* 0x000fda0000702577 */
[----:B------:R-:W-:Y:S05]  /*03e0*/  @P0 BRA `(.L_x_6) ;  /* 0x0000000000f80947 */ /* 0x000fea0003800000 */
[----:B------:R-:W-:Y:S02]  /*03f0*/  ISETP.GE.AND P0, PT, R14, RZ, PT ;  /* 0x000000ff0e00720c */ /* 0x000fe40003f06270 */
[----:B------:R-:W-:-:S11]  /*0400*/  ISETP.GE.AND P1, PT, R15, RZ, PT ;  /* 0x000000ff0f00720c */ /* 0x000fd60003f26270 */
[----:B------:R-:W-:Y:S02]  /*0410*/  @P0 IMAD.MOV.U32 R8, RZ, RZ, RZ ;  /* 0x000000ffff080224 */ /* 0x000fe400078e00ff */
[----:B------:R-:W-:Y:S01]  /*0420*/  @!P0 FFMA R12, R0, 1.84467440737095516160e+19, RZ ;  /* 0x5f800000000c8823 */ /* 0x000fe200000000ff */
[----:B------:R-:W-:Y:S02]  /*0430*/  @!P0 IMAD.MOV.U32 R8, RZ, RZ, -0x40 ;  /* 0xffffffc0ff088424 */ /* 0x000fe400078e00ff */
[----:B------:R-:W-:Y:S02]  /*0440*/  @!P1 FFMA R13, R3, 1.84467440737095516160e+19, RZ ;  /* 0x5f800000030d9823 */ /* 0x000fe400000000ff */
[----:B------:R-:W-:-:S07]  /*0450*/  @!P1 VIADD R8, R8, 0x40 ;  /* 0x0000004008089836 */ /* 0x000fce0000000000 */
.L_x_2:
[----:B------:R-:W-:Y:S01]  /*0460*/  LEA R0, R10, 0xc0800000, 0x17 ;  /* 0xc08000000a007811 */ /* 0x000fe200078eb8ff */
[----:B------:R-:W-:-:S04]  /*0470*/  VIADD R11, R11, 0xffffff81 ;  /* 0xffffff810b0b7836 */ /* 0x000fc80000000000 */
[----:B------:R-:W-:Y:S02]  /*0480*/  IMAD.IADD R13, R13, 0x1, -R0 ;  /* 0x000000010d0d7824 */ /* 0x000fe400078e0a00 */
[C---:B------:R-:W-:Y:S01]  /*0490*/  IMAD R0, R11.reuse, -0x800000, R12 ;  /* 0xff8000000b007824 */ /* 0x040fe200078e020c */
[----:B------:R-:W-:Y:S01]  /*04a0*/  IADD3 R11, PT, PT, R11, 0x7f, -R10 ;  /* 0x0000007f0b0b7810 */ /* 0x000fe20007ffe80a */
[----:B------:R-:W0:Y:S01]  /*04b0*/  MUFU.RCP R3, R13 ;  /* 0x0000000d00037308 */ /* 0x000e220000001000 */
[----:B------:R-:W-:-:S03]  /*04c0*/  FADD.FTZ R15, -R13, -RZ ;  /* 0x800000ff0d0f7221 */ /* 0x000fc60000010100 */
[----:B------:R-:W-:Y:S02]  /*04d0*/  IMAD.IADD R11, R11, 0x1, R8 ;  /* 0x000000010b0b7824 */ /* 0x000fe400078e0208 */
[----:B0-----:R-:W-:-:S04]  /*04e0*/  FFMA R14, R3, R15, 1 ;  /* 0x3f800000030e7423 */ /* 0x001fc8000000000f */
[----:B------:R-:W-:-:S04]  /*04f0*/  FFMA R14, R3, R14, R3 ;  /* 0x0000000e030e7223 */ /* 0x000fc80000000003 */
[----:B------:R-:W-:-:S04]  /*0500*/  FFMA R3, R0, R14, RZ ;  /* 0x0000000e00037223 */ /* 0x000fc800000000ff */
[----:B------:R-:W-:-:S04]  /*0510*/  FFMA R12, R15, R3, R0 ;  /* 0x000000030f0c7223 */ /* 0x000fc80000000000 */
[----:B------:R-:W-:-:S04]  /*0520*/  FFMA R17, R14, R12, R3 ;  /* 0x0000000c0e117223 */ /* 0x000fc80000000003 */
[----:B------:R-:W-:-:S04]  /*0530*/  FFMA R12, R15, R17, R0 ;  /* 0x000000110f0c7223 */ /* 0x000fc80000000000 */
[----:B------:R-:W-:-:S05]  /*0540*/  FFMA R0, R14, R12, R17 ;  /* 0x0000000c0e007223 */ /* 0x000fca0000000011 */
[----:B------:R-:W-:-:S04]  /*0550*/  SHF.R.U32.HI R3, RZ, 0x17, R0 ;  /* 0x00000017ff037819 */ /* 0x000fc80000011600 */
[----:B------:R-:W-:-:S05]  /*0560*/  LOP3.LUT R3, R3, 0xff, RZ, 0xc0, !PT ;  /* 0x000000ff03037812 */ /* 0x000fca00078ec0ff */
[----:B------:R-:W-:-:S04]  /*0570*/  IMAD.IADD R13, R3, 0x1, R11 ;  /* 0x00000001030d7824 */ /* 0x000fc800078e020b */
[----:B------:R-:W-:-:S05]  /*0580*/  VIADD R3, R13, 0xffffffff ;  /* 0xffffffff0d037836 */ /* 0x000fca0000000000 */
[----:B------:R-:W-:-:S13]  /*0590*/  ISETP.GE.U32.AND P0, PT, R3, 0xfe, PT ;  /* 0x000000fe0300780c */ /* 0x000fda0003f06070 */
[----:B------:R-:W-:Y:S05]  /*05a0*/  @!P0 BRA `(.L_x_7) ;  /* 0x0000000000808947 */ /* 0x000fea0003800000 */
[----:B------:R-:W-:-:S13]  /*05b0*/  ISETP.GT.AND P0, PT, R13, 0xfe, PT ;  /* 0x000000fe0d00780c */ /* 0x000fda0003f04270 */
[----:B------:R-:W-:Y:S05]  /*05c0*/  @P0 BRA `(.L_x_8) ;  /* 0x00000000006c0947 */ /* 0x000fea0003800000 */
[----:B------:R-:W-:-:S13]  /*05d0*/  ISETP.GE.AND P0, PT, R13, 0x1, PT ;  /* 0x000000010d00780c */ /* 0x000fda0003f06270 */
[----:B------:R-:W-:Y:S05]  /*05e0*/  @P0 BRA `(.L_x_9) ;  /* 0x0000000000980947 */ /* 0x000fea0003800000 */
[----:B------:R-:W-:Y:S02]  /*05f0*/  ISETP.GE.AND P0, PT, R13, -0x18, PT ;  /* 0xffffffe80d00780c */ /* 0x000fe40003f06270 */
[----:B------:R-:W-:-:S11]  /*0600*/  LOP3.LUT R0, R0, 0x80000000, RZ, 0xc0, !PT ;  /* 0x8000000000007812 */ /* 0x000fd600078ec0ff */
[----:B------:R-:W-:Y:S05]  /*0610*/  @!P0 BRA `(.L_x_9) ;  /* 0x00000000008c8947 */ /* 0x000fea0003800000 */
[CCC-:B------:R-:W-:Y:S01]  /*0620*/  FFMA.RZ R3, R14.reuse, R12.reuse, R17.reuse ;  /* 0x0000000c0e037223 */ /* 0x1c0fe2000000c011 */
[C---:B------:R-:W-:Y:S02]  /*0630*/  VIADD R11, R13.reuse, 0x20 ;  /* 0x000000200d0b7836 */ /* 0x040fe40000000000 */
[CCC-:B------:R-:W-:Y:S01]  /*0640*/  FFMA.RM R8, R14.reuse, R12.reuse, R17.reuse ;  /* 0x0000000c0e087223 */ /* 0x1c0fe20000004011 */
[----:B------:R-:W-:Y:S02]  /*0650*/  ISETP.NE.AND P2, PT, R13, RZ, PT ;  /* 0x000000ff0d00720c */ /* 0x000fe40003f45270 */
[----:B------:R-:W-:Y:S01]  /*0660*/  LOP3.LUT R10, R3, 0x7fffff, RZ, 0xc0, !PT ;  /* 0x007fffff030a7812 */ /* 0x000fe200078ec0ff */
[----:B------:R-:W-:Y:S01]  /*0670*/  FFMA.RP R3, R14, R12, R17 ;  /* 0x0000000c0e037223 */ /* 0x000fe20000008011 */
[----:B------:R-:W-:Y:S01]  /*0680*/  IMAD.MOV R12, RZ, RZ, -R13 ;  /* 0x000000ffff0c7224 */ /* 0x000fe200078e0a0d */
[----:B------:R-:W-:Y:S02]  /*0690*/  ISETP.NE.AND P1, PT, R13, RZ, PT ;  /* 0x000000ff0d00720c */ /* 0x000fe40003f25270 */
[----:B------:R-:W-:-:S02]  /*06a0*/  LOP3.LUT R10, R10, 0x800000, RZ, 0xfc, !PT ;  /* 0x008000000a0a7812 */ /* 0x000fc400078efcff */
[----:B------:R-:W-:Y:S02]  /*06b0*/  FSETP.NEU.FTZ.AND P0, PT, R3, R8, PT ;  /* 0x000000080300720b */ /* 0x000fe40003f1d000 */
[----:B------:R-:W-:Y:S02]  /*06c0*/  SHF.L.U32 R11, R10, R11, RZ ;  /* 0x0000000b0a0b7219 */ /* 0x000fe400000006ff */
[----:B------:R-:W-:Y:S02]  /*06d0*/  SEL R3, R12, RZ, P2 ;  /* 0x000000ff0c037207 */ /* 0x000fe40001000000 */
[----:B------:R-:W-:Y:S02]  /*06e0*/  ISETP.NE.AND P1, PT, R11, RZ, P1 ;  /* 0x000000ff0b00720c */ /* 0x000fe40000f25270 */
[----:B------:R-:W-:Y:S02]  /*06f0*/  SHF.R.U32.HI R3, RZ, R3, R10 ;  /* 0x00000003ff037219 */ /* 0x000fe4000001160a */
[----:B------:R-:W-:-:S02]  /*0700*/  PLOP3.LUT P0, PT, P0, P1, PT, 0xf8, 0x8f ;  /* 0x00000000008f781c */ /* 0x000fc40000703f70 */
[----:B------:R-:W-:Y:S02]  /*0710*/  SHF.R.U32.HI R11, RZ, 0x1, R3 ;  /* 0x00000001ff0b7819 */ /* 0x000fe40000011603 */
[----:B------:R-:W-:-:S04]  /*0720*/  SEL R8, RZ, 0x1, !P0 ;  /* 0x00000001ff087807 */ /* 0x000fc80004000000 */
[----:B------:R-:W-:-:S04]  /*0730*/  LOP3.LUT R8, R8, 0x1, R11, 0xf8, !PT ;  /* 0x0000000108087812 */ /* 0x000fc800078ef80b */
[----:B------:R-:W-:-:S05]  /*0740*/  LOP3.LUT R8, R8, R3, RZ, 0xc0, !PT ;  /* 0x0000000308087212 */ /* 0x000fca00078ec0ff */
[----:B------:R-:W-:-:S05]  /*0750*/  IMAD.IADD R11, R11, 0x1, R8 ;  /* 0x000000010b0b7824 */ /* 0x000fca00078e0208 */
[----:B------:R-:W-:Y:S01]  /*0760*/  LOP3.LUT R0, R11, R0, RZ, 0xfc, !PT ;  /* 0x000000000b007212 */ /* 0x000fe200078efcff */
[----:B------:R-:W-:Y:S06]  /*0770*/  BRA `(.L_x_9) ;  /* 0x0000000000347947 */ /* 0x000fec0003800000 */
.L_x_8:
[----:B------:R-:W-:-:S04]  /*0780*/  LOP3.LUT R0, R0, 0x80000000, RZ, 0xc0, !PT ;  /* 0x8000000000007812 */ /* 0x000fc800078ec0ff */
[----:B------:R-:W-:Y:S01]  /*0790*/  LOP3.LUT R0, R0, 0x7f800000, RZ, 0xfc, !PT ;  /* 0x7f80000000007812 */ /* 0x000fe200078efcff */
[----:B------:R-:W-:Y:S06]  /*07a0*/  BRA `(.L_x_9) ;  /* 0x0000000000287947 */ /* 0x000fec0003800000 */
.L_x_7:
[----:B------:R-:W-:Y:S01]  /*07b0*/  IMAD R0, R11, 0x800000, R0 ;  /* 0x008000000b007824 */ /* 0x000fe200078e0200 */
[----:B------:R-:W-:Y:S06]  /*07c0*/  BRA `(.L_x_9) ;  /* 0x0000000000207947 */ /* 0x000fec0003800000 */
.L_x_6:
[----:B------:R-:W-:-:S04]  /*07d0*/  LOP3.LUT R0, R13, 0x80000000, R12, 0x48, !PT ;  /* 0x800000000d007812 */ /* 0x000fc800078e480c */
[----:B------:R-:W-:Y:S01]  /*07e0*/  LOP3.LUT R0, R0, 0x7f800000, RZ, 0xfc, !PT ;  /* 0x7f80000000007812 */ /* 0x000fe200078efcff */
[----:B------:R-:W-:Y:S06]  /*07f0*/  BRA `(.L_x_9) ;  /* 0x0000000000147947 */ /* 0x000fec0003800000 */
.L_x_5:
[----:B------:R-:W-:Y:S01]  /*0800*/  LOP3.LUT R0, R13, 0x80000000, R12, 0x48, !PT ;  /* 0x800000000d007812 */ /* 0x000fe200078e480c */
[----:B------:R-:W-:Y:S06]  /*0810*/  BRA `(.L_x_9) ;  /* 0x00000000000c7947 */ /* 0x000fec0003800000 */
.L_x_4:
[----:B------:R-:W0:Y:S01]  /*0820*/  MUFU.RSQ R0, -QNAN ;  /* 0xffc0000000007908 */ /* 0x000e220000001400 */
[----:B------:R-:W-:Y:S05]  /*0830*/  BRA `(.L_x_9) ;  /* 0x0000000000047947 */ /* 0x000fea0003800000 */
.L_x_3:
[----:B------:R-:W-:-:S07]  /*0840*/  FADD.FTZ R0, R0, R3 ;  /* 0x0000000300007221 */ /* 0x000fce0000010000 */
.L_x_9:
[----:B------:R-:W-:-:S04]  /*0850*/  IMAD.MOV.U32 R3, RZ, RZ, 0x0 ;  /* 0x00000000ff037424 */ /* 0x000fc800078e00ff */
[----:B0-----:R-:W-:Y:S05]  /*0860*/  RET.REL.NODEC R2 `(_Z10cuda_pivotiiiiPPf) ;  /* 0xfffffff402e47950 */ /* 0x001fea0003c3ffff */
.L_x_10:
        /* <DEDUP_REMOVED lines=9> */
.L_x_11:


//--------------------- .nv.shared.reserved.0     --------------------------
	.section	.nv.shared.reserved.0,"aw",@nobits
	.weak		__nv_reservedSMEM_offset_0_alias
	.size		__nv_reservedSMEM_offset_0_alias, 0, 64
	.other		__nv_reservedSMEM_offset_0_alias,@"STO_CUDA_RESERVED_SHARED STV_DEFAULT"
__nv_reservedSMEM_offset_0_alias:
	.zero		0
	.zero		64


//--------------------- .nv.constant0._Z9cuda_testPi --------------------------
	.section	.nv.constant0._Z9cuda_testPi,"a",@progbits
	.sectionflags	@""
	.align	4
.nv.constant0._Z9cuda_testPi:
	.zero		904


//--------------------- .nv.constant0._Z10cuda_pivotiiiiPPf --------------------------
	.section	.nv.constant0._Z10cuda_pivotiiiiPPf,"a",@progbits
	.sectionflags	@""
	.align	4
.nv.constant0._Z10cuda_pivotiiiiPPf:
	.zero		920


//--------------------- SYMBOLS --------------------------

	.type		.nv.reservedSmem.offset0,@object
	.size		.nv.reservedSmem.offset0,0x4
